//
// Generated by NVIDIA NVVM Compiler
//
// Compiler Build ID: CL-36424714
// Cuda compilation tools, release 13.0, V13.0.88
// Based on NVVM 20.0.0
//

.version 9.0
.target sm_100
.address_size 64

	// .globl	_Z3fftPfS_
// _ZZ3fftPfS_E2SA has been demoted
// _ZZ3fftPfS_E2SB has been demoted
// _ZZ3fftPfS_E4SROT has been demoted

.visible .entry _Z3fftPfS_(
	.param .u64 .ptr .align 1 _Z3fftPfS__param_0,
	.param .u64 .ptr .align 1 _Z3fftPfS__param_1
)
{
	.reg .pred 	%p<3>;
	.reg .b16 	%rs<10>;
	.reg .b32 	%r<41>;
	.reg .b32 	%f<44>;
	.reg .b64 	%rd<11>;
	// demoted variable
	.shared .align 4 .b8 _ZZ3fftPfS_E2SA[128];
	// demoted variable
	.shared .align 4 .b8 _ZZ3fftPfS_E2SB[128];
	// demoted variable
	.shared .align 4 .b8 _ZZ3fftPfS_E4SROT[128];
	ld.param.u64 	%rd1, [_Z3fftPfS__param_0];
	ld.param.u64 	%rd2, [_Z3fftPfS__param_1];
	cvta.to.global.u64 	%rd3, %rd1;
	cvta.to.global.u64 	%rd4, %rd2;
	mov.u32 	%r1, %tid.x;
	mul.wide.u32 	%rd5, %r1, 4;
	add.s64 	%rd6, %rd4, %rd5;
	ld.global.f32 	%f1, [%rd6];
	shl.b32 	%r2, %r1, 2;
	mov.u32 	%r3, _ZZ3fftPfS_E4SROT;
	add.s32 	%r4, %r3, %r2;
	st.shared.f32 	[%r4], %f1;
	mov.u32 	%r5, %ntid.x;
	mul.wide.s32 	%rd7, %r5, 4;
	add.s64 	%rd8, %rd6, %rd7;
	ld.global.f32 	%f2, [%rd8];
	shl.b32 	%r6, %r5, 2;
	add.s32 	%r7, %r4, %r6;
	st.shared.f32 	[%r7], %f2;
	add.s64 	%rd9, %rd3, %rd5;
	ld.global.f32 	%f3, [%rd9];
	mov.u32 	%r8, _ZZ3fftPfS_E2SA;
	add.s32 	%r9, %r8, %r2;
	st.shared.f32 	[%r9], %f3;
	add.s64 	%rd10, %rd9, %rd7;
	ld.global.f32 	%f4, [%rd10];
	add.s32 	%r10, %r9, %r6;
	st.shared.f32 	[%r10], %f4;
	bar.sync 	0;
	cvt.u16.u32 	%rs1, %r1;
	shl.b16 	%rs2, %rs1, 1;
	and.b16  	%rs3, %rs2, 2;
	sub.s16 	%rs4, 1, %rs3;
	ld.shared.f32 	%f5, [%r4];
	mov.u32 	%r11, _ZZ3fftPfS_E2SB;
	add.s32 	%r12, %r11, %r2;
	st.shared.f32 	[%r12], %f5;
	ld.shared.f32 	%f6, [%r7];
	add.s32 	%r13, %r12, %r6;
	st.shared.f32 	[%r13], %f6;
	shr.u32 	%r14, %r1, 3;
	and.b32  	%r15, %r1, 1;
	setp.eq.b32 	%p1, %r15, 1;
	cvt.u16.u32 	%rs5, %r14;
	selp.b16 	%rs6, %rs5, 0, %p1;
	shl.b16 	%rs7, %rs6, 1;
	sub.s16 	%rs8, 1, %rs7;
	cvt.rn.f32.s16 	%f7, %rs8;
	and.b32  	%r16, %r2, 4088;
	add.s32 	%r17, %r8, %r16;
	ld.shared.f32 	%f8, [%r17];
	cvt.rn.f32.s16 	%f9, %rs4;
	ld.shared.f32 	%f10, [%r17+64];
	fma.rn.f32 	%f11, %f10, %f9, %f8;
	mul.f32 	%f12, %f11, %f7;
	add.s16 	%rs9, %rs2, %rs6;
	mul.wide.u16 	%r18, %rs9, 4;
	add.s32 	%r19, %r11, %r18;
	st.shared.f32 	[%r19], %f12;
	ld.shared.f32 	%f13, [%r17+4];
	ld.shared.f32 	%f14, [%r17+68];
	fma.rn.f32 	%f15, %f14, %f9, %f13;
	cvt.u32.u16 	%r20, %rs2;
	setp.eq.s16 	%p2, %rs6, 0;
	selp.u32 	%r21, 1, 0, %p2;
	or.b32  	%r22, %r21, %r20;
	shl.b32 	%r23, %r22, 2;
	add.s32 	%r24, %r11, %r23;
	st.shared.f32 	[%r24], %f15;
	shl.b32 	%r25, %r1, 1;
	and.b32  	%r26, %r25, 2;
	shr.u32 	%r27, %r1, 1;
	and.b32  	%r28, %r27, 1;
	or.b32  	%r29, %r26, %r28;
	shr.u32 	%r30, %r1, 2;
	mul.lo.s32 	%r31, %r29, %r30;
	add.s32 	%r32, %r11, %r16;
	ld.shared.f32 	%f16, [%r32];
	ld.shared.f32 	%f17, [%r32+64];
	fma.rn.f32 	%f18, %f17, %f9, %f16;
	add.s32 	%r33, %r9, %r2;
	st.shared.f32 	[%r33], %f18;
	ld.shared.f32 	%f19, [%r32+4];
	ld.shared.f32 	%f20, [%r32+68];
	fma.rn.f32 	%f21, %f20, %f9, %f19;
	st.shared.f32 	[%r33+4], %f21;
	shl.b32 	%r34, %r31, 3;
	add.s32 	%r35, %r3, %r34;
	ld.shared.f32 	%f22, [%r35];
	ld.shared.f32 	%f23, [%r35+4];
	mul.f32 	%f24, %f21, %f23;
	fma.rn.f32 	%f25, %f18, %f22, %f24;
	add.s32 	%r36, %r12, %r2;
	st.shared.f32 	[%r36], %f25;
	mul.f32 	%f26, %f21, %f22;
	mul.f32 	%f27, %f23, %f18;
	sub.f32 	%f28, %f26, %f27;
	st.shared.f32 	[%r36+4], %f28;
	ld.shared.f32 	%f29, [%r32];
	ld.shared.f32 	%f30, [%r32+64];
	fma.rn.f32 	%f31, %f30, %f9, %f29;
	mul.f32 	%f32, %f31, %f7;
	mul.wide.u16 	%r37, %rs6, 4;
	add.s32 	%r38, %r33, %r37;
	st.shared.f32 	[%r38], %f32;
	ld.shared.f32 	%f33, [%r32+4];
	ld.shared.f32 	%f34, [%r32+68];
	fma.rn.f32 	%f35, %f34, %f9, %f33;
	selp.b32 	%r39, 4, 0, %p2;
	add.s32 	%r40, %r33, %r39;
	st.shared.f32 	[%r40], %f35;
	ld.shared.f32 	%f36, [%r17];
	ld.shared.f32 	%f37, [%r17+64];
	fma.rn.f32 	%f38, %f37, %f9, %f36;
	st.shared.f32 	[%r36], %f38;
	ld.shared.f32 	%f39, [%r17+4];
	ld.shared.f32 	%f40, [%r17+68];
	fma.rn.f32 	%f41, %f40, %f9, %f39;
	st.shared.f32 	[%r36+4], %f41;
	bar.sync 	0;
	ld.shared.f32 	%f42, [%r12];
	st.global.f32 	[%rd9], %f42;
	ld.shared.f32 	%f43, [%r13];
	st.global.f32 	[%rd10], %f43;
	ret;

}


// ===== COMPILED SASS (sm_100) =====

	.target	sm_100

	.elftype	@"ET_EXEC"


//--------------------- .note.nv.tkinfo           --------------------------
	.section	.note.nv.tkinfo,"",@"SHT_NOTE"
	.sectionflags	@"SHF_NOTE_NV_TKINFO"
	.tkinfo
        /*0018*/ 	.word	0x00000002
        /*0030*/ 	.string	""
        /*0030*/ 	.string	"ptxas"
        /*0030*/ 	.string	"Cuda compilation tools, release 13.0, V13.0.88"
        /*0030*/ 	.string	"Build cuda_13.0.r13.0/compiler.36424714_0"
        /*0030*/ 	.string	"-arch sm_100 -m 64 "



//--------------------- .note.nv.cuinfo           --------------------------
	.section	.note.nv.cuinfo,"",@"SHT_NOTE"
	.sectionflags	@"SHF_NOTE_NV_CUINFO"
        /*0018*/ 	.short	0x0002
        /*001a*/ 	.short	0x0064
        /*001c*/ 	.short	0x0082
	.zero		2


//--------------------- .nv.info                  --------------------------
	.section	.nv.info,"",@"SHT_CUDA_INFO"
	.align	4


	//----- nvinfo : EIATTR_REGCOUNT
	.align		4
        /*0000*/ 	.byte	0x04, 0x2f
        /*0002*/ 	.short	(.L_1 - .L_0)
	.align		4
.L_0:
        /*0004*/ 	.word	index@(_Z3fftPfS_)
        /*0008*/ 	.word	0x0000001a


	//----- nvinfo : EIATTR_FRAME_SIZE
	.align		4
.L_1:
        /*000c*/ 	.byte	0x04, 0x11
        /*000e*/ 	.short	(.L_3 - .L_2)
	.align		4
.L_2:
        /*0010*/ 	.word	index@(_Z3fftPfS_)
        /*0014*/ 	.word	0x00000000


	//----- nvinfo : EIATTR_MIN_STACK_SIZE
	.align		4
.L_3:
        /*0018*/ 	.byte	0x04, 0x12
        /*001a*/ 	.short	(.L_5 - .L_4)
	.align		4
.L_4:
        /*001c*/ 	.word	index@(_Z3fftPfS_)
        /*0020*/ 	.word	0x00000000
.L_5:


//--------------------- .nv.compat                --------------------------
	.section	.nv.compat,"",@"SHT_CUDA_COMPAT_INFO"
	.align	4
        /*0000*/ 	.byte	0x02, 0x09, 0x00, 0x00, 0x02, 0x02, 0x01, 0x00, 0x02, 0x05, 0x05, 0x00, 0x03, 0x07, 0x01, 0x01
        /*0010*/ 	.byte	0x02, 0x03, 0x00, 0x00, 0x02, 0x06, 0x01, 0x00, 0x04, 0x0b, 0x08, 0x00, 0x09, 0x00, 0x00, 0x00
        /*0020*/ 	.byte	0x00, 0x00, 0x00, 0x00


//--------------------- .nv.info._Z3fftPfS_       --------------------------
	.section	.nv.info._Z3fftPfS_,"",@"SHT_CUDA_INFO"
	.sectionflags	@""
	.align	4


	//----- nvinfo : EIATTR_CUDA_API_VERSION
	.align		4
        /*0000*/ 	.byte	0x04, 0x37
        /*0002*/ 	.short	(.L_7 - .L_6)
.L_6:
        /*0004*/ 	.word	0x00000082


	//----- nvinfo : EIATTR_KPARAM_INFO
	.align		4
.L_7:
        /*0008*/ 	.byte	0x04, 0x17
        /*000a*/ 	.short	(.L_9 - .L_8)
.L_8:
        /*000c*/ 	.word	0x00000000
        /*0010*/ 	.short	0x0001
        /*0012*/ 	.short	0x0008
        /*0014*/ 	.byte	0x00, 0xf5, 0x21, 0x00


	//----- nvinfo : EIATTR_KPARAM_INFO
	.align		4
.L_9:
        /*0018*/ 	.byte	0x04, 0x17
        /*001a*/ 	.short	(.L_11 - .L_10)
.L_10:
        /*001c*/ 	.word	0x00000000
        /*0020*/ 	.short	0x0000
        /*0022*/ 	.short	0x0000
        /*0024*/ 	.byte	0x00, 0xf5, 0x21, 0x00


	//----- nvinfo : EIATTR_SPARSE_MMA_MASK
	.align		4
.L_11:
        /*0028*/ 	.byte	0x03, 0x50
        /*002a*/ 	.short	0x0000


	//----- nvinfo : EIATTR_MAXREG_COUNT
	.align		4
        /*002c*/ 	.byte	0x03, 0x1b
        /*002e*/ 	.short	0x00ff


	//----- nvinfo : EIATTR_NUM_BARRIERS
	.align		4
        /*0030*/ 	.byte	0x02, 0x4c
        /*0032*/ 	.byte	0x01
	.zero		1


	//----- nvinfo : EIATTR_MERCURY_ISA_VERSION
	.align		4
        /*0034*/ 	.byte	0x03, 0x5f
        /*0036*/ 	.short	0x0101


	//----- nvinfo : EIATTR_VRC_CTA_INIT_COUNT
	.align		4
        /*0038*/ 	.byte	0x02, 0x4a
	.zero		1
	.zero		1


	//----- nvinfo : EIATTR_EXIT_INSTR_OFFSETS
	.align		4
        /*003c*/ 	.byte	0x04, 0x1c
        /*003e*/ 	.short	(.L_13 - .L_12)


	//   ....[0]....
.L_12:
        /*0040*/ 	.word	0x00000760


	//----- nvinfo : EIATTR_CBANK_PARAM_SIZE
	.align		4
.L_13:
        /*0044*/ 	.byte	0x03, 0x19
        /*0046*/ 	.short	0x0010


	//----- nvinfo : EIATTR_PARAM_CBANK
	.align		4
        /*0048*/ 	.byte	0x04, 0x0a
        /*004a*/ 	.short	(.L_15 - .L_14)
	.align		4
.L_14:
        /*004c*/ 	.word	index@(.nv.constant0._Z3fftPfS_)
        /*0050*/ 	.short	0x0380
        /*0052*/ 	.short	0x0010


	//----- nvinfo : EIATTR_SW_WAR
	.align		4
.L_15:
        /*0054*/ 	.byte	0x04, 0x36
        /*0056*/ 	.short	(.L_17 - .L_16)
.L_16:
        /*0058*/ 	.word	0x00000008
.L_17:


//--------------------- .nv.callgraph             --------------------------
	.section	.nv.callgraph,"",@"SHT_CUDA_CALLGRAPH"
	.align	4
	.sectionentsize	8
	.align		4
        /*0000*/ 	.word	0x00000000
	.align		4
        /*0004*/ 	.word	0xffffffff
	.align		4
        /*0008*/ 	.word	0x00000000
	.align		4
        /*000c*/ 	.word	0xfffffffe
	.align		4
        /*0010*/ 	.word	0x00000000
	.align		4
        /*0014*/ 	.word	0xfffffffd
	.align		4
        /*0018*/ 	.word	0x00000000
	.align		4
        /*001c*/ 	.word	0xfffffffc


//--------------------- .text._Z3fftPfS_          --------------------------
	.section	.text._Z3fftPfS_,"ax",@progbits
	.align	128
        .global         _Z3fftPfS_
        .type           _Z3fftPfS_,@function
        .size           _Z3fftPfS_,(.L_x_1 - _Z3fftPfS_)
        .other          _Z3fftPfS_,@"STO_CUDA_ENTRY STV_DEFAULT"
_Z3fftPfS_:
.text._Z3fftPfS_:
[----:B------:R-:W-:Y:S01]  /*0000*/  LDC R1, c[0x0][0x37c] ;  /* 0x0000df00ff017b82 */ /* 0x000fe20000000800 */
[----:B------:R-:W0:Y:S07]  /*0010*/  S2R R0, SR_TID.X ;  /* 0x0000000000007919 */ /* 0x000e2e0000002100 */
[----:B------:R-:W0:Y:S01]  /*0020*/  LDC.64 R8, c[0x0][0x388] ;  /* 0x0000e200ff087b82 */ /* 0x000e220000000a00 */
[----:B------:R-:W1:Y:S07]  /*0030*/  LDCU.64 UR8, c[0x0][0x358] ;  /* 0x00006b00ff0877ac */ /* 0x000e6e0008000a00 */
[----:B------:R-:W2:Y:S08]  /*0040*/  LDC.64 R2, c[0x0][0x380] ;  /* 0x0000e000ff027b82 */ /* 0x000eb00000000a00 */
[----:B------:R-:W3:Y:S01]  /*0050*/  LDC R23, c[0x0][0x360] ;  /* 0x0000d800ff177b82 */ /* 0x000ee20000000800 */
[----:B0-----:R-:W-:-:S04]  /*0060*/  IMAD.WIDE.U32 R8, R0, 0x4, R8 ;  /* 0x0000000400087825 */ /* 0x001fc800078e0008 */
[----:B--2---:R-:W-:-:S04]  /*0070*/  IMAD.WIDE.U32 R2, R0, 0x4, R2 ;  /* 0x0000000400027825 */ /* 0x004fc800078e0002 */
[C---:B---3--:R-:W-:Y:S01]  /*0080*/  IMAD.WIDE R10, R23.reuse, 0x4, R8 ;  /* 0x00000004170a7825 */ /* 0x048fe200078e0208 */
[----:B-1----:R-:W2:Y:S03]  /*0090*/  LDG.E R15, desc[UR8][R2.64] ;  /* 0x00000008020f7981 */ /* 0x002ea6000c1e1900 */
[----:B------:R-:W-:Y:S01]  /*00a0*/  IMAD.WIDE R4, R23, 0x4, R2 ;  /* 0x0000000417047825 */ /* 0x000fe200078e0202 */
[----:B------:R-:W3:Y:S04]  /*00b0*/  LDG.E R9, desc[UR8][R8.64] ;  /* 0x0000000808097981 */ /* 0x000ee8000c1e1900 */
[----:B------:R0:W4:Y:S04]  /*00c0*/  LDG.E R10, desc[UR8][R10.64] ;  /* 0x000000080a0a7981 */ /* 0x000128000c1e1900 */
[----:B------:R-:W5:Y:S01]  /*00d0*/  LDG.E R14, desc[UR8][R4.64] ;  /* 0x00000008040e7981 */ /* 0x000f62000c1e1900 */
[----:B------:R-:W1:Y:S01]  /*00e0*/  S2UR UR6, SR_CgaCtaId ;  /* 0x00000000000679c3 */ /* 0x000e620000008800 */
[----:B------:R-:W-:-:S02]  /*00f0*/  UMOV UR4, 0x400 ;  /* 0x0000040000047882 */ /* 0x000fc40000000000 */
[----:B------:R-:W-:Y:S01]  /*0100*/  UIADD3 UR5, UPT, UPT, UR4, 0x100, URZ ;  /* 0x0000010004057890 */ /* 0x000fe2000fffe0ff */
[----:B------:R-:W-:-:S03]  /*0110*/  IMAD.SHL.U32 R6, R0, 0x4, RZ ;  /* 0x0000000400067824 */ /* 0x000fc600078e00ff */
[----:B-1----:R-:W-:Y:S02]  /*0120*/  ULEA UR5, UR6, UR5, 0x18 ;  /* 0x0000000506057291 */ /* 0x002fe4000f8ec0ff */
[----:B------:R-:W-:-:S04]  /*0130*/  ULEA UR7, UR6, UR4, 0x18 ;  /* 0x0000000406077291 */ /* 0x000fc8000f8ec0ff */
[C---:B------:R-:W-:Y:S02]  /*0140*/  IADD3 R12, PT, PT, R6.reuse, UR5, RZ ;  /* 0x00000005060c7c10 */ /* 0x040fe4000fffe0ff */
[----:B------:R-:W-:Y:S02]  /*0150*/  VIADD R7, R6, UR7 ;  /* 0x0000000706077c36 */ /* 0x000fe40008000000 */
[C---:B------:R-:W-:Y:S02]  /*0160*/  LEA R13, R23.reuse, R12, 0x2 ;  /* 0x0000000c170d7211 */ /* 0x040fe400078e10ff */
[----:B------:R-:W-:Y:S01]  /*0170*/  IMAD R17, R23, 0x4, R7 ;  /* 0x0000000417117824 */ /* 0x000fe200078e0207 */
[----:B------:R-:W-:-:S04]  /*0180*/  UIADD3 UR4, UPT, UPT, UR4, 0x80, URZ ;  /* 0x0000008004047890 */ /* 0x000fc8000fffe0ff */
[----:B------:R-:W-:-:S06]  /*0190*/  ULEA UR4, UR6, UR4, 0x18 ;  /* 0x0000000406047291 */ /* 0x000fcc000f8ec0ff */
[----:B0-----:R-:W-:-:S05]  /*01a0*/  IADD3 R11, PT, PT, R6, UR4, RZ ;  /* 0x00000004060b7c10 */ /* 0x001fca000fffe0ff */
[----:B------:R-:W-:Y:S01]  /*01b0*/  IMAD R8, R23, 0x4, R11 ;  /* 0x0000000417087824 */ /* 0x000fe200078e020b */
[----:B---3--:R0:W-:Y:S04]  /*01c0*/  STS [R6+UR5], R9 ;  /* 0x0000000906007988 */ /* 0x0081e80008000805 */
[----:B----4-:R-:W-:Y:S04]  /*01d0*/  STS [R13], R10 ;  /* 0x0000000a0d007388 */ /* 0x010fe80000000800 */
[----:B--2---:R-:W-:Y:S04]  /*01e0*/  STS [R6+UR7], R15 ;  /* 0x0000000f06007988 */ /* 0x004fe80008000807 */
[----:B-----5:R-:W-:Y:S01]  /*01f0*/  STS [R17], R14 ;  /* 0x0000000e11007388 */ /* 0x020fe20000000800 */
[----:B------:R-:W-:Y:S06]  /*0200*/  BAR.SYNC.DEFER_BLOCKING 0x0 ;  /* 0x0000000000007b1d */ /* 0x000fec0000010000 */
[----:B------:R-:W1:Y:S01]  /*0210*/  LDS R19, [R6+UR5] ;  /* 0x0000000506137984 */ /* 0x000e620008000800 */
[----:B0-----:R-:W-:-:S03]  /*0220*/  LOP3.LUT R9, R6, 0xff8, RZ, 0xc0, !PT ;  /* 0x00000ff806097812 */ /* 0x001fc600078ec0ff */
[----:B-1----:R-:W-:Y:S04]  /*0230*/  STS [R6+UR4], R19 ;  /* 0x0000001306007988 */ /* 0x002fe80008000804 */
[----:B------:R0:W1:Y:S01]  /*0240*/  LDS R21, [R13] ;  /* 0x000000000d157984 */ /* 0x0000620000000800 */
[C---:B------:R-:W-:Y:S02]  /*0250*/  LOP3.LUT R10, R0.reuse, 0x1, RZ, 0xc0, !PT ;  /* 0x00000001000a7812 */ /* 0x040fe400078ec0ff */
[----:B------:R-:W-:Y:S02]  /*0260*/  SHF.L.U32 R15, R0, 0x1, RZ ;  /* 0x00000001000f7819 */ /* 0x000fe400000006ff */
[----:B------:R-:W-:Y:S02]  /*0270*/  ISETP.NE.U32.AND P0, PT, R10, 0x1, PT ;  /* 0x000000010a00780c */ /* 0x000fe40003f05070 */
[----:B------:R-:W-:-:S02]  /*0280*/  SHF.R.U32.HI R10, RZ, 0x3, R0 ;  /* 0x00000003ff0a7819 */ /* 0x000fc40000011600 */
[----:B------:R-:W-:Y:S02]  /*0290*/  LOP3.LUT R12, R15, 0x2, RZ, 0xc0, !PT ;  /* 0x000000020f0c7812 */ /* 0x000fe400078ec0ff */
[----:B------:R-:W-:-:S03]  /*02a0*/  SEL R10, R10, RZ, !P0 ;  /* 0x000000ff0a0a7207 */ /* 0x000fc60004000000 */
[----:B0-----:R-:W-:Y:S01]  /*02b0*/  IMAD.MOV R13, RZ, RZ, -R12 ;  /* 0x000000ffff0d7224 */ /* 0x001fe200078e0a0c */
[----:B------:R-:W-:-:S04]  /*02c0*/  SHF.L.U32 R14, R10, 0x1, RZ ;  /* 0x000000010a0e7819 */ /* 0x000fc800000006ff */
[----:B------:R-:W-:Y:S02]  /*02d0*/  PRMT R13, R13, 0x7710, RZ ;  /* 0x000077100d0d7816 */ /* 0x000fe400000000ff */
[----:B------:R-:W-:Y:S01]  /*02e0*/  IADD3 R14, PT, PT, RZ, -R14, RZ ;  /* 0x8000000eff0e7210 */ /* 0x000fe20007ffe0ff */
[----:B-1----:R-:W-:Y:S04]  /*02f0*/  STS [R8], R21 ;  /* 0x0000001508007388 */ /* 0x002fe80000000800 */
[----:B------:R-:W-:Y:S04]  /*0300*/  LDS R16, [R9+UR7] ;  /* 0x0000000709107984 */ /* 0x000fe80008000800 */
[----:B------:R-:W0:Y:S01]  /*0310*/  LDS R17, [R9+UR7+0x40] ;  /* 0x0000400709117984 */ /* 0x000e220008000800 */
[----:B------:R-:W-:Y:S01]  /*0320*/  PRMT R14, R14, 0x7710, RZ ;  /* 0x000077100e0e7816 */ /* 0x000fe200000000ff */
[----:B------:R-:W-:-:S04]  /*0330*/  VIADD R13, R13, 0x1 ;  /* 0x000000010d0d7836 */ /* 0x000fc80000000000 */
[----:B------:R-:W-:Y:S02]  /*0340*/  VIADD R14, R14, 0x1 ;  /* 0x000000010e0e7836 */ /* 0x000fe40000000000 */
[----:B------:R-:W0:Y:S01]  /*0350*/  I2F.S16 R13, R13 ;  /* 0x0000000d000d7306 */ /* 0x000e220000101400 */
[----:B------:R-:W-:-:S07]  /*0360*/  IADD3 R18, PT, PT, R15, R10, RZ ;  /* 0x0000000a0f127210 */ /* 0x000fce0007ffe0ff */
[----:B------:R-:W1:Y:S01]  /*0370*/  I2F.S16 R14, R14 ;  /* 0x0000000e000e7306 */ /* 0x000e620000101400 */
[----:B------:R-:W-:Y:S01]  /*0380*/  LOP3.LUT R18, R18, 0xffff, RZ, 0xc0, !PT ;  /* 0x0000ffff12127812 */ /* 0x000fe200078ec0ff */
[----:B0-----:R-:W-:-:S03]  /*0390*/  FFMA R17, R13, R17, R16 ;  /* 0x000000110d117223 */ /* 0x001fc60000000010 */
[----:B------:R-:W-:Y:S01]  /*03a0*/  LEA R16, R18, UR4, 0x2 ;  /* 0x0000000412107c11 */ /* 0x000fe2000f8e10ff */
[----:B-1----:R-:W-:-:S05]  /*03b0*/  FMUL R17, R14, R17 ;  /* 0x000000110e117220 */ /* 0x002fca0000400000 */
[----:B------:R-:W-:Y:S04]  /*03c0*/  STS [R16], R17 ;  /* 0x0000001110007388 */ /* 0x000fe80000000800 */
[----:B------:R-:W-:Y:S04]  /*03d0*/  LDS R18, [R9+UR7+0x4] ;  /* 0x0000040709127984 */ /* 0x000fe80008000800 */
[----:B------:R-:W0:Y:S01]  /*03e0*/  LDS R19, [R9+UR7+0x44] ;  /* 0x0000440709137984 */ /* 0x000e220008000800 */
[----:B------:R-:W-:-:S04]  /*03f0*/  PRMT R20, R10, 0x9910, RZ ;  /* 0x000099100a147816 */ /* 0x000fc800000000ff */
[----:B------:R-:W-:-:S04]  /*0400*/  ISETP.NE.AND P0, PT, R20, RZ, PT ;  /* 0x000000ff1400720c */ /* 0x000fc80003f05270 */
[----:B------:R-:W-:-:S04]  /*0410*/  SEL R20, RZ, 0x1, P0 ;  /* 0x00000001ff147807 */ /* 0x000fc80000000000 */
[----:B------:R-:W-:-:S04]  /*0420*/  LOP3.LUT R20, R20, 0xffff, R15, 0xf8, !PT ;  /* 0x0000ffff14147812 */ /* 0x000fc800078ef80f */
[----:B------:R-:W-:Y:S01]  /*0430*/  LEA R15, R20, UR4, 0x2 ;  /* 0x00000004140f7c11 */ /* 0x000fe2000f8e10ff */
[----:B0-----:R-:W-:-:S05]  /*0440*/  FFMA R18, R13, R19, R18 ;  /* 0x000000130d127223 */ /* 0x001fca0000000012 */
[----:B------:R-:W-:Y:S04]  /*0450*/  STS [R15], R18 ;  /* 0x000000120f007388 */ /* 0x000fe80000000800 */
[----:B------:R-:W-:Y:S04]  /*0460*/  LDS R16, [R9+UR4] ;  /* 0x0000000409107984 */ /* 0x000fe80008000800 */
[----:B------:R-:W0:Y:S01]  /*0470*/  LDS R17, [R9+UR4+0x40] ;  /* 0x0000400409117984 */ /* 0x000e220008000800 */
[----:B------:R-:W-:Y:S02]  /*0480*/  IMAD.IADD R7, R6, 0x1, R7 ;  /* 0x0000000106077824 */ /* 0x000fe400078e0207 */
[----:B0-----:R-:W-:-:S05]  /*0490*/  FFMA R20, R13, R17, R16 ;  /* 0x000000110d147223 */ /* 0x001fca0000000010 */
[----:B------:R-:W-:Y:S04]  /*04a0*/  STS [R7], R20 ;  /* 0x0000001407007388 */ /* 0x000fe80000000800 */
[----:B------:R-:W-:Y:S04]  /*04b0*/  LDS R16, [R9+UR4+0x4] ;  /* 0x0000040409107984 */ /* 0x000fe80008000800 */
[----:B------:R-:W0:Y:S01]  /*04c0*/  LDS R19, [R9+UR4+0x44] ;  /* 0x0000440409137984 */ /* 0x000e220008000800 */
[--C-:B------:R-:W-:Y:S02]  /*04d0*/  SHF.R.U32.HI R17, RZ, 0x1, R0.reuse ;  /* 0x00000001ff117819 */ /* 0x100fe40000011600 */
[----:B------:R-:W-:-:S02]  /*04e0*/  SHF.R.U32.HI R0, RZ, 0x2, R0 ;  /* 0x00000002ff007819 */ /* 0x000fc40000011600 */
[----:B------:R-:W-:-:S05]  /*04f0*/  LOP3.LUT R17, R12, 0x1, R17, 0xf8, !PT ;  /* 0x000000010c117812 */ /* 0x000fca00078ef811 */
[----:B------:R-:W-:-:S05]  /*0500*/  IMAD R0, R17, R0, RZ ;  /* 0x0000000011007224 */ /* 0x000fca00078e02ff */
[----:B------:R-:W-:Y:S01]  /*0510*/  LEA R0, R0, UR5, 0x3 ;  /* 0x0000000500007c11 */ /* 0x000fe2000f8e18ff */
[----:B0-----:R-:W-:-:S05]  /*0520*/  FFMA R12, R13, R19, R16 ;  /* 0x000000130d0c7223 */ /* 0x001fca0000000010 */
[----:B------:R-:W-:Y:S04]  /*0530*/  STS [R7+0x4], R12 ;  /* 0x0000040c07007388 */ /* 0x000fe80000000800 */
[----:B------:R-:W0:Y:S01]  /*0540*/  LDS.64 R16, [R0] ;  /* 0x0000000000107984 */ /* 0x000e220000000a00 */
[----:B------:R-:W-:Y:S01]  /*0550*/  IADD3 R11, PT, PT, R6, R11, RZ ;  /* 0x0000000b060b7210 */ /* 0x000fe20007ffe0ff */
[-C--:B0-----:R-:W-:Y:S01]  /*0560*/  FMUL R15, R12, R17.reuse ;  /* 0x000000110c0f7220 */ /* 0x081fe20000400000 */
[----:B------:R-:W-:-:S03]  /*0570*/  FMUL R17, R20, R17 ;  /* 0x0000001114117220 */ /* 0x000fc60000400000 */
[-C--:B------:R-:W-:Y:S01]  /*0580*/  FFMA R20, R20, R16.reuse, R15 ;  /* 0x0000001014147223 */ /* 0x080fe2000000000f */
[----:B------:R-:W-:-:S04]  /*0590*/  FFMA R16, R12, R16, -R17 ;  /* 0x000000100c107223 */ /* 0x000fc80000000811 */
[----:B------:R-:W-:Y:S04]  /*05a0*/  STS [R11], R20 ;  /* 0x000000140b007388 */ /* 0x000fe80000000800 */
[----:B------:R-:W-:Y:S04]  /*05b0*/  STS [R11+0x4], R16 ;  /* 0x000004100b007388 */ /* 0x000fe80000000800 */
[----:B------:R-:W-:Y:S04]  /*05c0*/  LDS R18, [R9+UR4] ;  /* 0x0000000409127984 */ /* 0x000fe80008000800 */
[----:B------:R-:W0:Y:S01]  /*05d0*/  LDS R15, [R9+UR4+0x40] ;  /* 0x00004004090f7984 */ /* 0x000e220008000800 */
[----:B------:R-:W-:-:S05]  /*05e0*/  LOP3.LUT R10, R10, 0xffff, RZ, 0xc0, !PT ;  /* 0x0000ffff0a0a7812 */ /* 0x000fca00078ec0ff */
[----:B------:R-:W-:Y:S02]  /*05f0*/  IMAD R0, R10, 0x4, R7 ;  /* 0x000000040a007824 */ /* 0x000fe400078e0207 */
[----:B0-----:R-:W-:-:S04]  /*0600*/  FFMA R15, R13, R15, R18 ;  /* 0x0000000f0d0f7223 */ /* 0x001fc80000000012 */
[----:B------:R-:W-:-:S05]  /*0610*/  FMUL R15, R14, R15 ;  /* 0x0000000f0e0f7220 */ /* 0x000fca0000400000 */
[----:B------:R-:W-:Y:S04]  /*0620*/  STS [R0], R15 ;  /* 0x0000000f00007388 */ /* 0x000fe80000000800 */
[----:B------:R-:W-:Y:S04]  /*0630*/  LDS R10, [R9+UR4+0x4] ;  /* 0x00000404090a7984 */ /* 0x000fe80008000800 */
[----:B------:R-:W0:Y:S01]  /*0640*/  LDS R12, [R9+UR4+0x44] ;  /* 0x00004404090c7984 */ /* 0x000e220008000800 */
[----:B------:R-:W-:Y:S01]  /*0650*/  IADD3 R17, PT, PT, R7, 0x4, RZ ;  /* 0x0000000407117810 */ /* 0x000fe20007ffe0ff */
[----:B------:R-:W-:-:S02]  /*0660*/  @P0 IMAD.MOV R17, RZ, RZ, R7 ;  /* 0x000000ffff110224 */ /* 0x000fc400078e0207 */
[----:B0-----:R-:W-:-:S05]  /*0670*/  FFMA R10, R13, R12, R10 ;  /* 0x0000000c0d0a7223 */ /* 0x001fca000000000a */
[----:B------:R-:W-:Y:S04]  /*0680*/  STS [R17], R10 ;  /* 0x0000000a11007388 */ /* 0x000fe80000000800 */
[----:B------:R-:W-:Y:S04]  /*0690*/  LDS R12, [R9+UR7] ;  /* 0x00000007090c7984 */ /* 0x000fe80008000800 */
[----:B------:R-:W0:Y:S02]  /*06a0*/  LDS R7, [R9+UR7+0x40] ;  /* 0x0000400709077984 */ /* 0x000e240008000800 */
[----:B0-----:R-:W-:-:S05]  /*06b0*/  FFMA R12, R13, R7, R12 ;  /* 0x000000070d0c7223 */ /* 0x001fca000000000c */
[----:B------:R-:W-:Y:S04]  /*06c0*/  STS [R11], R12 ;  /* 0x0000000c0b007388 */ /* 0x000fe80000000800 */
[----:B------:R-:W-:Y:S04]  /*06d0*/  LDS R0, [R9+UR7+0x4] ;  /* 0x0000040709007984 */ /* 0x000fe80008000800 */
[----:B------:R-:W0:Y:S02]  /*06e0*/  LDS R7, [R9+UR7+0x44] ;  /* 0x0000440709077984 */ /* 0x000e240008000800 */
[----:B0-----:R-:W-:-:S05]  /*06f0*/  FFMA R0, R13, R7, R0 ;  /* 0x000000070d007223 */ /* 0x001fca0000000000 */
[----:B------:R-:W-:Y:S01]  /*0700*/  STS [R11+0x4], R0 ;  /* 0x000004000b007388 */ /* 0x000fe20000000800 */
[----:B------:R-:W-:Y:S06]  /*0710*/  BAR.SYNC.DEFER_BLOCKING 0x0 ;  /* 0x0000000000007b1d */ /* 0x000fec0000010000 */
[----:B------:R-:W0:Y:S04]  /*0720*/  LDS R7, [R6+UR4] ;  /* 0x0000000406077984 */ /* 0x000e280008000800 */
[----:B------:R-:W1:Y:S04]  /*0730*/  LDS R13, [R8] ;  /* 0x00000000080d7984 */ /* 0x000e680000000800 */
[----:B0-----:R-:W-:Y:S04]  /*0740*/  STG.E desc[UR8][R2.64], R7 ;  /* 0x0000000702007986 */ /* 0x001fe8000c101908 */
[----:B-1----:R-:W-:Y:S01]  /*0750*/  STG.E desc[UR8][R4.64], R13 ;  /* 0x0000000d04007986 */ /* 0x002fe2000c101908 */
[----:B------:R-:W-:Y:S05]  /*0760*/  EXIT ;  /* 0x000000000000794d */ /* 0x000fea0003800000 */
.L_x_0:
[----:B------:R-:W-:-:S00]  /*0770*/  BRA `(.L_x_0) ;  /* 0xfffffffc00fc7947 */ /* 0x000fc0000383ffff */
[----:B------:R-:W-:-:S00]  /*0780*/  NOP ;  /* 0x0000000000007918 */ /* 0x000fc00000000000 */
[----:B------:R-:W-:-:S00]  /*0790*/  NOP ;  /* 0x0000000000007918 */ /* 0x000fc00000000000 */
[----:B------:R-:W-:-:S00]  /*07a0*/  NOP ;  /* 0x0000000000007918 */ /* 0x000fc00000000000 */
[----:B------:R-:W-:-:S00]  /*07b0*/  NOP ;  /* 0x0000000000007918 */ /* 0x000fc00000000000 */
[----:B------:R-:W-:-:S00]  /*07c0*/  NOP ;  /* 0x0000000000007918 */ /* 0x000fc00000000000 */
[----:B------:R-:W-:-:S00]  /*07d0*/  NOP ;  /* 0x0000000000007918 */ /* 0x000fc00000000000 */
[----:B------:R-:W-:-:S00]  /*07e0*/  NOP ;  /* 0x0000000000007918 */ /* 0x000fc00000000000 */
[----:B------:R-:W-:-:S00]  /*07f0*/  NOP ;  /* 0x0000000000007918 */ /* 0x000fc00000000000 */
.L_x_1:


//--------------------- .nv.shared._Z3fftPfS_     --------------------------
	.section	.nv.shared._Z3fftPfS_,"aw",@nobits
	.sectionflags	@""
	.align	4
.nv.shared._Z3fftPfS_:
	.zero		1408


//--------------------- .nv.shared.reserved.0     --------------------------
	.section	.nv.shared.reserved.0,"aw",@nobits
	.weak		__nv_reservedSMEM_offset_0_alias
	.size		__nv_reservedSMEM_offset_0_alias, 0, 64
	.other		__nv_reservedSMEM_offset_0_alias,@"STO_CUDA_RESERVED_SHARED STV_DEFAULT"
__nv_reservedSMEM_offset_0_alias:
	.zero		0
	.zero		64


//--------------------- .nv.constant0._Z3fftPfS_  --------------------------
	.section	.nv.constant0._Z3fftPfS_,"a",@progbits
	.sectionflags	@""
	.align	4
.nv.constant0._Z3fftPfS_:
	.zero		912


//--------------------- SYMBOLS --------------------------

	.type		.nv.reservedSmem.offset0,@object
	.size		.nv.reservedSmem.offset0,0x4
	.type		.nv.reservedSmem.cap,@object
	.size		.nv.reservedSmem.cap,0x4
